	.headerflags	@"EF_CUDA_TEXMODE_UNIFIED EF_CUDA_64BIT_ADDRESS EF_CUDA_ACCELERATORS EF_CUDA_SM90 EF_CUDA_VIRTUAL_SM(EF_CUDA_SM90)"
	.elftype	@"ET_EXEC"


//--------------------- .nv.info                  --------------------------
	.section	.nv.info,"",@"SHT_CUDA_INFO"
	.align	4


	//----- nvinfo : EIATTR_REGCOUNT
	.align		4
        /*0000*/ 	.byte	0x04, 0x2f
        /*0002*/ 	.short	(.L_1 - .L_0)
	.align		4
.L_0:
        /*0004*/ 	.word	index@(triton_poi_fused_clone_0)
        /*0008*/ 	.word	0x00000014


	//----- nvinfo : EIATTR_MIN_STACK_SIZE
	.align		4
.L_1:
        /*000c*/ 	.byte	0x04, 0x12
        /*000e*/ 	.short	(.L_3 - .L_2)
	.align		4
.L_2:
        /*0010*/ 	.word	index@(triton_poi_fused_clone_0)
        /*0014*/ 	.word	0x00000000


	//----- nvinfo : EIATTR_FRAME_SIZE
	.align		4
.L_3:
        /*0018*/ 	.byte	0x04, 0x11
        /*001a*/ 	.short	(.L_5 - .L_4)
	.align		4
.L_4:
        /*001c*/ 	.word	index@(triton_poi_fused_clone_0)
        /*0020*/ 	.word	0x00000000


	//----- nvinfo : EIATTR_MIN_STACK_SIZE
	.align		4
.L_5:
        /*0024*/ 	.byte	0x04, 0x12
        /*0026*/ 	.short	(.L_7 - .L_6)
	.align		4
.L_6:
        /*0028*/ 	.word	index@(triton_poi_fused_clone_0)
        /*002c*/ 	.word	0x00000000
.L_7:


//--------------------- .nv.info.triton_poi_fused_clone_0 --------------------------
	.section	.nv.info.triton_poi_fused_clone_0,"",@"SHT_CUDA_INFO"
	.sectionflags	@""
	.align	4


	//----- nvinfo : EIATTR_CUDA_API_VERSION
	.align		4
        /*0000*/ 	.byte	0x04, 0x37
        /*0002*/ 	.short	(.L_9 - .L_8)
.L_8:
        /*0004*/ 	.word	0x0000007c


	//----- nvinfo : EIATTR_KPARAM_INFO
	.align		4
.L_9:
        /*0008*/ 	.byte	0x04, 0x17
        /*000a*/ 	.short	(.L_11 - .L_10)
.L_10:
        /*000c*/ 	.word	0x00000000
        /*0010*/ 	.short	0x0002
        /*0012*/ 	.short	0x0010
        /*0014*/ 	.byte	0x00, 0xf0, 0x11, 0x00


	//----- nvinfo : EIATTR_KPARAM_INFO
	.align		4
.L_11:
        /*0018*/ 	.byte	0x04, 0x17
        /*001a*/ 	.short	(.L_13 - .L_12)
.L_12:
        /*001c*/ 	.word	0x00000000
        /*0020*/ 	.short	0x0001
        /*0022*/ 	.short	0x0008
        /*0024*/ 	.byte	0x00, 0xf4, 0x21, 0x00


	//----- nvinfo : EIATTR_KPARAM_INFO
	.align		4
.L_13:
        /*0028*/ 	.byte	0x04, 0x17
        /*002a*/ 	.short	(.L_15 - .L_14)
.L_14:
        /*002c*/ 	.word	0x00000000
        /*0030*/ 	.short	0x0000
        /*0032*/ 	.short	0x0000
        /*0034*/ 	.byte	0x00, 0xf4, 0x21, 0x00


	//----- nvinfo : EIATTR_SPARSE_MMA_MASK
	.align		4
.L_15:
        /*0038*/ 	.byte	0x03, 0x50
        /*003a*/ 	.short	0x0000


	//----- nvinfo : EIATTR_MAXREG_COUNT
	.align		4
        /*003c*/ 	.byte	0x03, 0x1b
        /*003e*/ 	.short	0x00ff


	//----- nvinfo : EIATTR_EXIT_INSTR_OFFSETS
	.align		4
        /*0040*/ 	.byte	0x04, 0x1c
        /*0042*/ 	.short	(.L_17 - .L_16)


	//   ....[0]....
.L_16:
        /*0044*/ 	.word	0x00000300


	//   ....[1]....
        /*0048*/ 	.word	0x00000320


	//----- nvinfo : EIATTR_REQNTID
	.align		4
.L_17:
        /*004c*/ 	.byte	0x04, 0x10
        /*004e*/ 	.short	(.L_19 - .L_18)
.L_18:
        /*0050*/ 	.word	0x00000080
        /*0054*/ 	.word	0x00000001
        /*0058*/ 	.word	0x00000001


	//----- nvinfo : EIATTR_CBANK_PARAM_SIZE
	.align		4
.L_19:
        /*005c*/ 	.byte	0x03, 0x19
        /*005e*/ 	.short	0x0014


	//----- nvinfo : EIATTR_PARAM_CBANK
	.align		4
        /*0060*/ 	.byte	0x04, 0x0a
        /*0062*/ 	.short	(.L_21 - .L_20)
	.align		4
.L_20:
        /*0064*/ 	.word	index@(.nv.constant0.triton_poi_fused_clone_0)
        /*0068*/ 	.short	0x0210
        /*006a*/ 	.short	0x0014


	//----- nvinfo : EIATTR_SW_WAR
	.align		4
.L_21:
        /*006c*/ 	.byte	0x04, 0x36
        /*006e*/ 	.short	(.L_23 - .L_22)
.L_22:
        /*0070*/ 	.word	0x00000008
.L_23:


//--------------------- .nv.callgraph             --------------------------
	.section	.nv.callgraph,"",@"SHT_CUDA_CALLGRAPH"
	.align	4
	.sectionentsize	8
	.align		4
        /*0000*/ 	.word	0x00000000
	.align		4
        /*0004*/ 	.word	0xffffffff
	.align		4
        /*0008*/ 	.word	0x00000000
	.align		4
        /*000c*/ 	.word	0xfffffffe
	.align		4
        /*0010*/ 	.word	0x00000000
	.align		4
        /*0014*/ 	.word	0xfffffffd
	.align		4
        /*0018*/ 	.word	0x00000000
	.align		4
        /*001c*/ 	.word	0xfffffffc


//--------------------- .text.triton_poi_fused_clone_0 --------------------------
	.section	.text.triton_poi_fused_clone_0,"ax",@progbits
	.align	128
        .global         triton_poi_fused_clone_0
        .type           triton_poi_fused_clone_0,@function
        .size           triton_poi_fused_clone_0,(.L_x_1 - triton_poi_fused_clone_0)
        .other          triton_poi_fused_clone_0,@"STO_CUDA_ENTRY STV_DEFAULT"
triton_poi_fused_clone_0:
.text.triton_poi_fused_clone_0:
[----:B------:R-:W0:Y:S02]  /*0000*/  LDC R1, c[0x0][0x28] ;  /* 0x00000a00ff017b82 */ /* 0x000e240000000800 */
[----:B------:R-:W1:Y:S01]  /*0010*/  S2R R0, SR_TID.X ;  /* 0x0000000000007919 */ /* 0x000e620000002100 */
[----:B------:R-:W-:Y:S01]  /*0020*/  CS2R R12, SRZ ;  /* 0x00000000000c7805 */ /* 0x000fe2000001ff00 */
[----:B------:R-:W-:Y:S01]  /*0030*/  IMAD.MOV.U32 R14, RZ, RZ, RZ ;  /* 0x000000ffff0e7224 */ /* 0x000fe200078e00ff */
[----:B------:R-:W-:Y:S01]  /*0040*/  ULDC.64 UR4, c[0x0][0x208] ;  /* 0x0000820000047ab9 */ /* 0x000fe20000000a00 */
[----:B------:R-:W2:Y:S01]  /*0050*/  S2R R3, SR_CTAID.X ;  /* 0x0000000000037919 */ /* 0x000ea20000002500 */
[----:B-1----:R-:W-:-:S05]  /*0060*/  IMAD.SHL.U32 R0, R0, 0x2, RZ ;  /* 0x0000000200007824 */ /* 0x002fca00078e00ff */
[----:B------:R-:W-:-:S05]  /*0070*/  LOP3.LUT R0, R0, 0xfe, RZ, 0xc0, !PT ;  /* 0x000000fe00007812 */ /* 0x000fca00078ec0ff */
[----:B--2---:R-:W-:Y:S02]  /*0080*/  IMAD R0, R3, 0x100, R0 ;  /* 0x0000010003007824 */ /* 0x004fe400078e0200 */
[----:B------:R-:W1:Y:S02]  /*0090*/  LDC.64 R2, c[0x0][0x210] ;  /* 0x00008400ff027b82 */ /* 0x000e640000000a00 */
[C---:B------:R-:W-:Y:S01]  /*00a0*/  IMAD.HI R5, R0.reuse, 0x2aaaaaab, RZ ;  /* 0x2aaaaaab00057827 */ /* 0x040fe200078e02ff */
[----:B------:R-:W-:-:S03]  /*00b0*/  ISETP.GE.AND P2, PT, R0, 0x180, PT ;  /* 0x000001800000780c */ /* 0x000fc60003f46270 */
[----:B------:R-:W-:Y:S01]  /*00c0*/  VIADD R4, R0, 0x1 ;  /* 0x0000000100047836 */ /* 0x000fe20000000000 */
[----:B------:R-:W-:-:S03]  /*00d0*/  SHF.R.U32.HI R6, RZ, 0x1f, R5 ;  /* 0x0000001fff067819 */ /* 0x000fc60000011605 */
[----:B------:R-:W-:Y:S01]  /*00e0*/  IMAD.HI R9, R4, 0x2aaaaaab, RZ ;  /* 0x2aaaaaab04097827 */ /* 0x000fe200078e02ff */
[CC--:B------:R-:W-:Y:S02]  /*00f0*/  LEA.HI.SX32 R7, R5.reuse, R6.reuse, 0x1f ;  /* 0x0000000605077211 */ /* 0x0c0fe400078ffaff */
[----:B------:R-:W-:Y:S02]  /*0100*/  LEA.HI R5, R5, R6, RZ, 0x1e ;  /* 0x0000000605057211 */ /* 0x000fe400078ff0ff */
[----:B------:R-:W-:Y:S02]  /*0110*/  LEA.HI R8, R7, R7, RZ, 0x1 ;  /* 0x0000000707087211 */ /* 0x000fe400078f08ff */
[----:B------:R-:W-:Y:S02]  /*0120*/  SHF.R.U32.HI R6, RZ, 0x1, R9 ;  /* 0x00000001ff067819 */ /* 0x000fe40000011609 */
[----:B------:R-:W-:Y:S02]  /*0130*/  LOP3.LUT R8, R8, 0xfffffffe, RZ, 0xc0, !PT ;  /* 0xfffffffe08087812 */ /* 0x000fe400078ec0ff */
[----:B------:R-:W-:Y:S01]  /*0140*/  LEA.HI R9, R9, R6, RZ, 0x1 ;  /* 0x0000000609097211 */ /* 0x000fe200078f08ff */
[----:B------:R-:W-:-:S02]  /*0150*/  IMAD R6, R5, 0x18, RZ ;  /* 0x0000001805067824 */ /* 0x000fc400078e02ff */
[C---:B------:R-:W-:Y:S02]  /*0160*/  IMAD.IADD R8, R7.reuse, 0x1, -R8 ;  /* 0x0000000107087824 */ /* 0x040fe400078e0a08 */
[----:B------:R-:W-:Y:S02]  /*0170*/  IMAD R7, R7, -0xc, R0 ;  /* 0xfffffff407077824 */ /* 0x000fe400078e0200 */
[----:B------:R-:W-:Y:S01]  /*0180*/  IMAD R9, R9, -0xc, R4 ;  /* 0xfffffff409097824 */ /* 0x000fe200078e0204 */
[C---:B------:R-:W-:Y:S01]  /*0190*/  ISETP.GE.AND P3, PT, R8.reuse, 0x1, PT ;  /* 0x000000010800780c */ /* 0x040fe20003f66270 */
[--C-:B------:R-:W-:Y:S01]  /*01a0*/  IMAD R7, R7, 0x2, R6.reuse ;  /* 0x0000000207077824 */ /* 0x100fe200078e0206 */
[----:B------:R-:W-:Y:S01]  /*01b0*/  ISETP.GT.AND P1, PT, R8, RZ, !P2 ;  /* 0x000000ff0800720c */ /* 0x000fe20005724270 */
[----:B------:R-:W-:Y:S01]  /*01c0*/  IMAD R11, R9, 0x2, R6 ;  /* 0x00000002090b7824 */ /* 0x000fe200078e0206 */
[----:B------:R-:W-:Y:S02]  /*01d0*/  ISETP.LT.AND P0, PT, R0, 0x180, !P3 ;  /* 0x000001800000780c */ /* 0x000fe40005f01270 */
[----:B------:R-:W-:-:S02]  /*01e0*/  IADD3 R5, R7, 0x1, RZ ;  /* 0x0000000107057810 */ /* 0x000fc40007ffe0ff */
[----:B------:R-:W-:-:S03]  /*01f0*/  IADD3 R15, R11, 0x1, RZ ;  /* 0x000000010b0f7810 */ /* 0x000fc60007ffe0ff */
[----:B-1----:R-:W-:-:S04]  /*0200*/  IMAD.WIDE R8, R5, 0x4, R2 ;  /* 0x0000000405087825 */ /* 0x002fc800078e0202 */
[--C-:B------:R-:W-:Y:S01]  /*0210*/  IMAD.WIDE R4, R7, 0x4, R2.reuse ;  /* 0x0000000407047825 */ /* 0x100fe200078e0202 */
[----:B------:R-:W2:Y:S03]  /*0220*/  @P1 LDG.E.EL R14, desc[UR4][R8.64] ;  /* 0x00000004080e1981 */ /* 0x000ea6000c2e1900 */
[--C-:B------:R-:W-:Y:S01]  /*0230*/  IMAD.WIDE R6, R11, 0x4, R2.reuse ;  /* 0x000000040b067825 */ /* 0x100fe200078e0202 */
[----:B------:R-:W3:Y:S01]  /*0240*/  @P0 LDG.E.EL R12, desc[UR4][R4.64] ;  /* 0x00000004040c0981 */ /* 0x000ee2000c2e1900 */
[----:B------:R-:W1:Y:S02]  /*0250*/  LDC.64 R10, c[0x0][0x218] ;  /* 0x00008600ff0a7b82 */ /* 0x000e640000000a00 */
[----:B------:R-:W-:Y:S01]  /*0260*/  IMAD.WIDE R2, R15, 0x4, R2 ;  /* 0x000000040f027825 */ /* 0x000fe200078e0202 */
[----:B------:R-:W4:Y:S03]  /*0270*/  @P0 LDG.E.EL R13, desc[UR4][R6.64] ;  /* 0x00000004060d0981 */ /* 0x000f26000c2e1900 */
[----:B------:R-:W-:-:S06]  /*0280*/  IMAD.MOV.U32 R15, RZ, RZ, RZ ;  /* 0x000000ffff0f7224 */ /* 0x000fcc00078e00ff */
[----:B------:R-:W5:Y:S01]  /*0290*/  @P1 LDG.E.EL R15, desc[UR4][R2.64] ;  /* 0x00000004020f1981 */ /* 0x000f62000c2e1900 */
[----:B-1----:R-:W-:Y:S01]  /*02a0*/  IMAD.WIDE R10, R0, 0x4, R10 ;  /* 0x00000004000a7825 */ /* 0x002fe200078e020a */
[----:B--2---:R-:W-:Y:S02]  /*02b0*/  SEL R17, R14, RZ, P1 ;  /* 0x000000ff0e117207 */ /* 0x004fe40000800000 */
[----:B---3--:R-:W-:Y:S02]  /*02c0*/  SEL R12, R12, RZ, P0 ;  /* 0x000000ff0c0c7207 */ /* 0x008fe40000000000 */
[----:B----4-:R-:W-:Y:S02]  /*02d0*/  SEL R13, R13, RZ, P0 ;  /* 0x000000ff0d0d7207 */ /* 0x010fe40000000000 */
[----:B------:R-:W-:Y:S02]  /*02e0*/  SEL R12, R12, R17, !P3 ;  /* 0x000000110c0c7207 */ /* 0x000fe40005800000 */
[----:B-----5:R-:W-:Y:S01]  /*02f0*/  @P3 SEL R13, R15, RZ, P1 ;  /* 0x000000ff0f0d3207 */ /* 0x020fe20000800000 */
[----:B------:R-:W-:Y:S06]  /*0300*/  @P2 EXIT ;  /* 0x000000000000294d */ /* 0x000fec0003800000 */
[----:B------:R-:W-:Y:S01]  /*0310*/  STG.E.64 desc[UR4][R10.64], R12 ;  /* 0x0000000c0a007986 */ /* 0x000fe2000c101b04 */
[----:B------:R-:W-:Y:S05]  /*0320*/  EXIT ;  /* 0x000000000000794d */ /* 0x000fea0003800000 */
.L_x_0:
[----:B------:R-:W-:-:S00]  /*0330*/  BRA `(.L_x_0) ;  /* 0xfffffffc00fc7947 */ /* 0x000fc0000383ffff */
[----:B------:R-:W-:-:S00]  /*0340*/  NOP ;  /* 0x0000000000007918 */ /* 0x000fc00000000000 */
        /* <DEDUP_REMOVED lines=11> */
.L_x_1:


//--------------------- .nv.constant0.triton_poi_fused_clone_0 --------------------------
	.section	.nv.constant0.triton_poi_fused_clone_0,"a",@progbits
	.sectionflags	@""
	.align	4
.nv.constant0.triton_poi_fused_clone_0:
	.zero		548
